	.headerflags	@"EF_CUDA_TEXMODE_UNIFIED EF_CUDA_64BIT_ADDRESS EF_CUDA_ACCELERATORS EF_CUDA_SM90 EF_CUDA_VIRTUAL_SM(EF_CUDA_SM90)"
	.elftype	@"ET_EXEC"


//--------------------- .nv.info                  --------------------------
	.section	.nv.info,"",@"SHT_CUDA_INFO"
	.align	4


	//----- nvinfo : EIATTR_REGCOUNT
	.align		4
        /*0000*/ 	.byte	0x04, 0x2f
        /*0002*/ 	.short	(.L_1 - .L_0)
	.align		4
.L_0:
        /*0004*/ 	.word	index@(triton_poi_fused_add_convolution_mean_mul_relu_21)
        /*0008*/ 	.word	0x0000001a


	//----- nvinfo : EIATTR_MIN_STACK_SIZE
	.align		4
.L_1:
        /*000c*/ 	.byte	0x04, 0x12
        /*000e*/ 	.short	(.L_3 - .L_2)
	.align		4
.L_2:
        /*0010*/ 	.word	index@(triton_poi_fused_add_convolution_mean_mul_relu_21)
        /*0014*/ 	.word	0x00000000


	//----- nvinfo : EIATTR_FRAME_SIZE
	.align		4
.L_3:
        /*0018*/ 	.byte	0x04, 0x11
        /*001a*/ 	.short	(.L_5 - .L_4)
	.align		4
.L_4:
        /*001c*/ 	.word	index@(triton_poi_fused_add_convolution_mean_mul_relu_21)
        /*0020*/ 	.word	0x00000000


	//----- nvinfo : EIATTR_MIN_STACK_SIZE
	.align		4
.L_5:
        /*0024*/ 	.byte	0x04, 0x12
        /*0026*/ 	.short	(.L_7 - .L_6)
	.align		4
.L_6:
        /*0028*/ 	.word	index@(triton_poi_fused_add_convolution_mean_mul_relu_21)
        /*002c*/ 	.word	0x00000000
.L_7:


//--------------------- .nv.info.triton_poi_fused_add_convolution_mean_mul_relu_21 --------------------------
	.section	.nv.info.triton_poi_fused_add_convolution_mean_mul_relu_21,"",@"SHT_CUDA_INFO"
	.sectionflags	@""
	.align	4


	//----- nvinfo : EIATTR_CUDA_API_VERSION
	.align		4
        /*0000*/ 	.byte	0x04, 0x37
        /*0002*/ 	.short	(.L_9 - .L_8)
.L_8:
        /*0004*/ 	.word	0x0000007c


	//----- nvinfo : EIATTR_KPARAM_INFO
	.align		4
.L_9:
        /*0008*/ 	.byte	0x04, 0x17
        /*000a*/ 	.short	(.L_11 - .L_10)
.L_10:
        /*000c*/ 	.word	0x00000000
        /*0010*/ 	.short	0x0005
        /*0012*/ 	.short	0x0028
        /*0014*/ 	.byte	0x00, 0xf0, 0x11, 0x00


	//----- nvinfo : EIATTR_KPARAM_INFO
	.align		4
.L_11:
        /*0018*/ 	.byte	0x04, 0x17
        /*001a*/ 	.short	(.L_13 - .L_12)
.L_12:
        /*001c*/ 	.word	0x00000000
        /*0020*/ 	.short	0x0004
        /*0022*/ 	.short	0x0020
        /*0024*/ 	.byte	0x00, 0xf4, 0x21, 0x00


	//----- nvinfo : EIATTR_KPARAM_INFO
	.align		4
.L_13:
        /*0028*/ 	.byte	0x04, 0x17
        /*002a*/ 	.short	(.L_15 - .L_14)
.L_14:
        /*002c*/ 	.word	0x00000000
        /*0030*/ 	.short	0x0003
        /*0032*/ 	.short	0x0018
        /*0034*/ 	.byte	0x00, 0xf4, 0x21, 0x00


	//----- nvinfo : EIATTR_KPARAM_INFO
	.align		4
.L_15:
        /*0038*/ 	.byte	0x04, 0x17
        /*003a*/ 	.short	(.L_17 - .L_16)
.L_16:
        /*003c*/ 	.word	0x00000000
        /*0040*/ 	.short	0x0002
        /*0042*/ 	.short	0x0010
        /*0044*/ 	.byte	0x00, 0xf4, 0x21, 0x00


	//----- nvinfo : EIATTR_KPARAM_INFO
	.align		4
.L_17:
        /*0048*/ 	.byte	0x04, 0x17
        /*004a*/ 	.short	(.L_19 - .L_18)
.L_18:
        /*004c*/ 	.word	0x00000000
        /*0050*/ 	.short	0x0001
        /*0052*/ 	.short	0x0008
        /*0054*/ 	.byte	0x00, 0xf4, 0x21, 0x00


	//----- nvinfo : EIATTR_KPARAM_INFO
	.align		4
.L_19:
        /*0058*/ 	.byte	0x04, 0x17
        /*005a*/ 	.short	(.L_21 - .L_20)
.L_20:
        /*005c*/ 	.word	0x00000000
        /*0060*/ 	.short	0x0000
        /*0062*/ 	.short	0x0000
        /*0064*/ 	.byte	0x00, 0xf4, 0x21, 0x00


	//----- nvinfo : EIATTR_SPARSE_MMA_MASK
	.align		4
.L_21:
        /*0068*/ 	.byte	0x03, 0x50
        /*006a*/ 	.short	0x0000


	//----- nvinfo : EIATTR_MAXREG_COUNT
	.align		4
        /*006c*/ 	.byte	0x03, 0x1b
        /*006e*/ 	.short	0x00ff


	//----- nvinfo : EIATTR_EXIT_INSTR_OFFSETS
	.align		4
        /*0070*/ 	.byte	0x04, 0x1c
        /*0072*/ 	.short	(.L_23 - .L_22)


	//   ....[0]....
.L_22:
        /*0074*/ 	.word	0x000003f0


	//   ....[1]....
        /*0078*/ 	.word	0x00000420


	//----- nvinfo : EIATTR_REQNTID
	.align		4
.L_23:
        /*007c*/ 	.byte	0x04, 0x10
        /*007e*/ 	.short	(.L_25 - .L_24)
.L_24:
        /*0080*/ 	.word	0x00000080
        /*0084*/ 	.word	0x00000001
        /*0088*/ 	.word	0x00000001


	//----- nvinfo : EIATTR_CBANK_PARAM_SIZE
	.align		4
.L_25:
        /*008c*/ 	.byte	0x03, 0x19
        /*008e*/ 	.short	0x002c


	//----- nvinfo : EIATTR_PARAM_CBANK
	.align		4
        /*0090*/ 	.byte	0x04, 0x0a
        /*0092*/ 	.short	(.L_27 - .L_26)
	.align		4
.L_26:
        /*0094*/ 	.word	index@(.nv.constant0.triton_poi_fused_add_convolution_mean_mul_relu_21)
        /*0098*/ 	.short	0x0210
        /*009a*/ 	.short	0x002c


	//----- nvinfo : EIATTR_SW_WAR
	.align		4
.L_27:
        /*009c*/ 	.byte	0x04, 0x36
        /*009e*/ 	.short	(.L_29 - .L_28)
.L_28:
        /*00a0*/ 	.word	0x00000008
.L_29:


//--------------------- .nv.callgraph             --------------------------
	.section	.nv.callgraph,"",@"SHT_CUDA_CALLGRAPH"
	.align	4
	.sectionentsize	8
	.align		4
        /*0000*/ 	.word	0x00000000
	.align		4
        /*0004*/ 	.word	0xffffffff
	.align		4
        /*0008*/ 	.word	0x00000000
	.align		4
        /*000c*/ 	.word	0xfffffffe
	.align		4
        /*0010*/ 	.word	0x00000000
	.align		4
        /*0014*/ 	.word	0xfffffffd
	.align		4
        /*0018*/ 	.word	0x00000000
	.align		4
        /*001c*/ 	.word	0xfffffffc


//--------------------- .text.triton_poi_fused_add_convolution_mean_mul_relu_21 --------------------------
	.section	.text.triton_poi_fused_add_convolution_mean_mul_relu_21,"ax",@progbits
	.align	128
        .global         triton_poi_fused_add_convolution_mean_mul_relu_21
        .type           triton_poi_fused_add_convolution_mean_mul_relu_21,@function
        .size           triton_poi_fused_add_convolution_mean_mul_relu_21,(.L_x_1 - triton_poi_fused_add_convolution_mean_mul_relu_21)
        .other          triton_poi_fused_add_convolution_mean_mul_relu_21,@"STO_CUDA_ENTRY STV_DEFAULT"
triton_poi_fused_add_convolution_mean_mul_relu_21:
.text.triton_poi_fused_add_convolution_mean_mul_relu_21:
[----:B------:R-:W0:Y:S02]  /*0000*/  LDC R1, c[0x0][0x28] ;  /* 0x00000a00ff017b82 */ /* 0x000e240000000800 */
[----:B------:R-:W1:Y:S01]  /*0010*/  S2R R0, SR_TID.X ;  /* 0x0000000000007919 */ /* 0x000e620000002100 */
[----:B------:R-:W2:Y:S01]  /*0020*/  LDC.64 R10, c[0x0][0x228] ;  /* 0x00008a00ff0a7b82 */ /* 0x000ea20000000a00 */
[----:B------:R-:W3:Y:S07]  /*0030*/  S2R R3, SR_CTAID.X ;  /* 0x0000000000037919 */ /* 0x000eee0000002500 */
[----:B------:R-:W4:Y:S01]  /*0040*/  LDC.64 R6, c[0x0][0x210] ;  /* 0x00008400ff067b82 */ /* 0x000f220000000a00 */
[----:B------:R-:W-:Y:S01]  /*0050*/  HFMA2.MMA R8, -RZ, RZ, 0, 0 ;  /* 0x00000000ff087435 */ /* 0x000fe200000001ff */
[----:B------:R-:W-:-:S06]  /*0060*/  ULDC.64 UR4, c[0x0][0x208] ;  /* 0x0000820000047ab9 */ /* 0x000fcc0000000a00 */
[----:B------:R-:W5:Y:S01]  /*0070*/  LDC.64 R4, c[0x0][0x220] ;  /* 0x00008800ff047b82 */ /* 0x000f620000000a00 */
[----:B-1----:R-:W-:Y:S02]  /*0080*/  LOP3.LUT R0, R0, 0x7f, RZ, 0xc0, !PT ;  /* 0x0000007f00007812 */ /* 0x002fe400078ec0ff */
[----:B---3--:R-:W-:-:S03]  /*0090*/  SHF.R.S32.HI R9, RZ, 0x18, R3 ;  /* 0x00000018ff097819 */ /* 0x008fc60000011403 */
[----:B------:R-:W-:Y:S02]  /*00a0*/  IMAD R0, R3, 0x80, R0 ;  /* 0x0000008003007824 */ /* 0x000fe400078e0200 */
[----:B------:R-:W1:Y:S01]  /*00b0*/  LDC.64 R2, c[0x0][0x218] ;  /* 0x00008600ff027b82 */ /* 0x000e620000000a00 */
[----:B------:R-:W-:Y:S02]  /*00c0*/  SGXT R9, R9, 0x1 ;  /* 0x000000010909781a */ /* 0x000fe40000000200 */
[----:B------:R-:W-:Y:S02]  /*00d0*/  ISETP.GE.AND P0, PT, R0, 0x100, PT ;  /* 0x000001000000780c */ /* 0x000fe40003f06270 */
[----:B------:R-:W-:-:S04]  /*00e0*/  LEA.HI R9, R9, R0, RZ, 0x6 ;  /* 0x0000000009097211 */ /* 0x000fc800078f30ff */
[----:B------:R-:W-:-:S05]  /*00f0*/  LOP3.LUT R9, R9, 0xffffffc0, RZ, 0xc0, !PT ;  /* 0xffffffc009097812 */ /* 0x000fca00078ec0ff */
[----:B------:R-:W-:-:S04]  /*0100*/  IMAD.IADD R9, R0, 0x1, -R9 ;  /* 0x0000000100097824 */ /* 0x000fc800078e0a09 */
[----:B--2---:R-:W-:Y:S01]  /*0110*/  IMAD.WIDE R10, R9, 0x4, R10 ;  /* 0x00000004090a7825 */ /* 0x004fe200078e020a */
[----:B------:R-:W-:-:S03]  /*0120*/  CS2R R16, SRZ ;  /* 0x0000000000107805 */ /* 0x000fc6000001ff00 */
[----:B------:R-:W-:Y:S01]  /*0130*/  IMAD.SHL.U32 R9, R0, 0x4, RZ ;  /* 0x0000000400097824 */ /* 0x000fe200078e00ff */
[----:B------:R-:W-:Y:S02]  /*0140*/  CS2R R12, SRZ ;  /* 0x00000000000c7805 */ /* 0x000fe4000001ff00 */
[----:B------:R-:W-:Y:S02]  /*0150*/  CS2R R18, SRZ ;  /* 0x0000000000127805 */ /* 0x000fe4000001ff00 */
[----:B------:R-:W-:Y:S01]  /*0160*/  CS2R R14, SRZ ;  /* 0x00000000000e7805 */ /* 0x000fe2000001ff00 */
[C---:B----4-:R-:W-:Y:S01]  /*0170*/  IMAD.WIDE R6, R9.reuse, 0x4, R6 ;  /* 0x0000000409067825 */ /* 0x050fe200078e0206 */
[----:B------:R2:W3:Y:S03]  /*0180*/  @!P0 LDG.E.EL R8, desc[UR4][R10.64] ;  /* 0x000000040a088981 */ /* 0x0004e6000c2e1900 */
[C---:B-----5:R-:W-:Y:S01]  /*0190*/  IMAD.WIDE R4, R9.reuse, 0x4, R4 ;  /* 0x0000000409047825 */ /* 0x060fe200078e0204 */
[----:B------:R-:W4:Y:S03]  /*01a0*/  @!P0 LDG.E.EL R16, desc[UR4][R6.64+0x4] ;  /* 0x0000040406108981 */ /* 0x000f26000c2e1900 */
[----:B-1----:R-:W-:Y:S01]  /*01b0*/  IMAD.WIDE R2, R9, 0x4, R2 ;  /* 0x0000000409027825 */ /* 0x002fe200078e0202 */
[----:B------:R-:W5:Y:S01]  /*01c0*/  @!P0 LDG.E.EL R12, desc[UR4][R6.64] ;  /* 0x00000004060c8981 */ /* 0x000f62000c2e1900 */
[----:B------:R-:W-:-:S02]  /*01d0*/  MOV R9, RZ ;  /* 0x000000ff00097202 */ /* 0x000fc40000000f00 */
[----:B------:R-:W-:Y:S01]  /*01e0*/  IMAD.MOV.U32 R21, RZ, RZ, RZ ;  /* 0x000000ffff157224 */ /* 0x000fe200078e00ff */
[----:B------:R-:W3:Y:S01]  /*01f0*/  @!P0 LDG.E.EL R18, desc[UR4][R6.64+0x8] ;  /* 0x0000080406128981 */ /* 0x000ee2000c2e1900 */
[----:B--2---:R-:W-:-:S03]  /*0200*/  CS2R R10, SRZ ;  /* 0x00000000000a7805 */ /* 0x004fc6000001ff00 */
[----:B------:R-:W2:Y:S04]  /*0210*/  @!P0 LDG.E.EL R15, desc[UR4][R4.64] ;  /* 0x00000004040f8981 */ /* 0x000ea8000c2e1900 */
[----:B------:R-:W2:Y:S04]  /*0220*/  @!P0 LDG.E.EL R19, desc[UR4][R4.64+0x4] ;  /* 0x0000040404138981 */ /* 0x000ea8000c2e1900 */
[----:B------:R1:W2:Y:S04]  /*0230*/  @!P0 LDG.E.EL R9, desc[UR4][R6.64+0xc] ;  /* 0x00000c0406098981 */ /* 0x0002a8000c2e1900 */
[----:B------:R-:W2:Y:S04]  /*0240*/  @!P0 LDG.E.EL R14, desc[UR4][R2.64] ;  /* 0x00000004020e8981 */ /* 0x000ea8000c2e1900 */
[----:B------:R-:W2:Y:S01]  /*0250*/  @!P0 LDG.E.EL R17, desc[UR4][R2.64+0x4] ;  /* 0x0000040402118981 */ /* 0x000ea2000c2e1900 */
[----:B-1----:R-:W1:Y:S03]  /*0260*/  LDC.64 R6, c[0x0][0x230] ;  /* 0x00008c00ff067b82 */ /* 0x002e660000000a00 */
[----:B------:R-:W2:Y:S04]  /*0270*/  @!P0 LDG.E.EL R21, desc[UR4][R4.64+0x8] ;  /* 0x0000080404158981 */ /* 0x000ea8000c2e1900 */
[----:B------:R-:W2:Y:S04]  /*0280*/  @!P0 LDG.E.EL R13, desc[UR4][R4.64+0xc] ;  /* 0x00000c04040d8981 */ /* 0x000ea8000c2e1900 */
[----:B------:R-:W2:Y:S04]  /*0290*/  @!P0 LDG.E.EL R11, desc[UR4][R2.64+0x8] ;  /* 0x00000804020b8981 */ /* 0x000ea8000c2e1900 */
[----:B------:R-:W2:Y:S01]  /*02a0*/  @!P0 LDG.E.EL R10, desc[UR4][R2.64+0xc] ;  /* 0x00000c04020a8981 */ /* 0x000ea2000c2e1900 */
[----:B-1----:R-:W-:Y:S01]  /*02b0*/  IMAD.WIDE R6, R0, 0x4, R6 ;  /* 0x0000000400067825 */ /* 0x002fe200078e0206 */
[----:B----4-:R-:W-:-:S02]  /*02c0*/  FSETP.GEU.AND P2, PT, R16, RZ, PT ;  /* 0x000000ff1000720b */ /* 0x010fc40003f4e000 */
[----:B-----5:R-:W-:Y:S02]  /*02d0*/  FSETP.GEU.AND P1, PT, R12, RZ, PT ;  /* 0x000000ff0c00720b */ /* 0x020fe40003f2e000 */
[----:B------:R-:W-:Y:S02]  /*02e0*/  FSEL R16, R16, RZ, P2 ;  /* 0x000000ff10107208 */ /* 0x000fe40001000000 */
[----:B------:R-:W-:Y:S02]  /*02f0*/  FSEL R23, R12, RZ, P1 ;  /* 0x000000ff0c177208 */ /* 0x000fe40000800000 */
[----:B---3--:R-:W-:Y:S01]  /*0300*/  FSETP.GEU.AND P2, PT, R18, RZ, PT ;  /* 0x000000ff1200720b */ /* 0x008fe20003f4e000 */
[----:B--2---:R-:W-:Y:S01]  /*0310*/  FADD R12, R8, R15 ;  /* 0x0000000f080c7221 */ /* 0x004fe20000000000 */
[----:B------:R-:W-:Y:S02]  /*0320*/  FADD R19, R19, R8 ;  /* 0x0000000813137221 */ /* 0x000fe40000000000 */
[----:B------:R-:W-:-:S02]  /*0330*/  FSEL R18, R18, RZ, P2 ;  /* 0x000000ff12127208 */ /* 0x000fc40001000000 */
[----:B------:R-:W-:Y:S01]  /*0340*/  FSETP.GEU.AND P1, PT, R9, RZ, PT ;  /* 0x000000ff0900720b */ /* 0x000fe20003f2e000 */
[----:B------:R-:W-:-:S03]  /*0350*/  FFMA R12, R23, R14, R12 ;  /* 0x0000000e170c7223 */ /* 0x000fc6000000000c */
[----:B------:R-:W-:Y:S01]  /*0360*/  FSEL R9, R9, RZ, P1 ;  /* 0x000000ff09097208 */ /* 0x000fe20000800000 */
[----:B------:R-:W-:Y:S01]  /*0370*/  FFMA R17, R16, R17, R19 ;  /* 0x0000001110117223 */ /* 0x000fe20000000013 */
[----:B------:R-:W-:-:S03]  /*0380*/  FADD R21, R21, R8 ;  /* 0x0000000815157221 */ /* 0x000fc60000000000 */
[----:B------:R-:W-:Y:S01]  /*0390*/  FADD R12, R12, R17 ;  /* 0x000000110c0c7221 */ /* 0x000fe20000000000 */
[----:B------:R-:W-:Y:S01]  /*03a0*/  FADD R8, R13, R8 ;  /* 0x000000080d087221 */ /* 0x000fe20000000000 */
[----:B------:R-:W-:-:S03]  /*03b0*/  FFMA R11, R18, R11, R21 ;  /* 0x0000000b120b7223 */ /* 0x000fc60000000015 */
[----:B------:R-:W-:Y:S01]  /*03c0*/  FFMA R8, R9, R10, R8 ;  /* 0x0000000a09087223 */ /* 0x000fe20000000008 */
[----:B------:R-:W-:-:S04]  /*03d0*/  FADD R11, R12, R11 ;  /* 0x0000000b0c0b7221 */ /* 0x000fc80000000000 */
[----:B------:R-:W-:Y:S01]  /*03e0*/  FADD R8, R8, R11 ;  /* 0x0000000b08087221 */ /* 0x000fe20000000000 */
[----:B------:R-:W-:Y:S06]  /*03f0*/  @P0 EXIT ;  /* 0x000000000000094d */ /* 0x000fec0003800000 */
[----:B------:R-:W-:-:S05]  /*0400*/  FMUL R3, R8, 0.25 ;  /* 0x3e80000008037820 */ /* 0x000fca0000400000 */
[----:B------:R-:W-:Y:S01]  /*0410*/  STG.E desc[UR4][R6.64], R3 ;  /* 0x0000000306007986 */ /* 0x000fe2000c101904 */
[----:B------:R-:W-:Y:S05]  /*0420*/  EXIT ;  /* 0x000000000000794d */ /* 0x000fea0003800000 */
.L_x_0:
[----:B------:R-:W-:-:S00]  /*0430*/  BRA `(.L_x_0) ;  /* 0xfffffffc00fc7947 */ /* 0x000fc0000383ffff */
[----:B------:R-:W-:-:S00]  /*0440*/  NOP ;  /* 0x0000000000007918 */ /* 0x000fc00000000000 */
        /* <DEDUP_REMOVED lines=11> */
.L_x_1:


//--------------------- .nv.constant0.triton_poi_fused_add_convolution_mean_mul_relu_21 --------------------------
	.section	.nv.constant0.triton_poi_fused_add_convolution_mean_mul_relu_21,"a",@progbits
	.sectionflags	@""
	.align	4
.nv.constant0.triton_poi_fused_add_convolution_mean_mul_relu_21:
	.zero		572
